//
// Generated by NVIDIA NVVM Compiler
//
// Compiler Build ID: CL-36424714
// Cuda compilation tools, release 13.0, V13.0.88
// Based on NVVM 20.0.0
//

.version 9.0
.target sm_100
.address_size 64

	// .globl	_Z11matrixAdd1DPA512_dS0_

.visible .entry _Z11matrixAdd1DPA512_dS0_(
	.param .u64 .ptr .align 1 _Z11matrixAdd1DPA512_dS0__param_0,
	.param .u64 .ptr .align 1 _Z11matrixAdd1DPA512_dS0__param_1
)
{
	.reg .b32 	%r<11>;
	.reg .b64 	%rd<11>;
	.reg .b64 	%fd<4>;

	ld.param.u64 	%rd1, [_Z11matrixAdd1DPA512_dS0__param_0];
	ld.param.u64 	%rd2, [_Z11matrixAdd1DPA512_dS0__param_1];
	cvta.to.global.u64 	%rd3, %rd1;
	cvta.to.global.u64 	%rd4, %rd2;
	mov.u32 	%r1, %ntid.x;
	mov.u32 	%r2, %ctaid.x;
	mov.u32 	%r3, %tid.x;
	mad.lo.s32 	%r4, %r1, %r2, %r3;
	shr.s32 	%r5, %r4, 31;
	shr.u32 	%r6, %r5, 23;
	add.s32 	%r7, %r4, %r6;
	and.b32  	%r8, %r7, -512;
	sub.s32 	%r9, %r4, %r8;
	shr.s32 	%r10, %r7, 9;
	mul.wide.s32 	%rd5, %r10, 4096;
	add.s64 	%rd6, %rd4, %rd5;
	mul.wide.s32 	%rd7, %r9, 8;
	add.s64 	%rd8, %rd6, %rd7;
	ld.global.f64 	%fd1, [%rd8];
	add.s64 	%rd9, %rd3, %rd5;
	add.s64 	%rd10, %rd9, %rd7;
	ld.global.f64 	%fd2, [%rd10];
	add.f64 	%fd3, %fd1, %fd2;
	st.global.f64 	[%rd10], %fd3;
	ret;

}


// ===== COMPILED SASS (sm_100) =====

	.target	sm_100

	.elftype	@"ET_EXEC"


//--------------------- .note.nv.tkinfo           --------------------------
	.section	.note.nv.tkinfo,"",@"SHT_NOTE"
	.sectionflags	@"SHF_NOTE_NV_TKINFO"
	.tkinfo
        /*0018*/ 	.word	0x00000002
        /*0030*/ 	.string	""
        /*0030*/ 	.string	"ptxas"
        /*0030*/ 	.string	"Cuda compilation tools, release 13.0, V13.0.88"
        /*0030*/ 	.string	"Build cuda_13.0.r13.0/compiler.36424714_0"
        /*0030*/ 	.string	"-arch sm_100 -m 64 "



//--------------------- .note.nv.cuinfo           --------------------------
	.section	.note.nv.cuinfo,"",@"SHT_NOTE"
	.sectionflags	@"SHF_NOTE_NV_CUINFO"
        /*0018*/ 	.short	0x0002
        /*001a*/ 	.short	0x0064
        /*001c*/ 	.short	0x0082
	.zero		2


//--------------------- .nv.info                  --------------------------
	.section	.nv.info,"",@"SHT_CUDA_INFO"
	.align	4


	//----- nvinfo : EIATTR_REGCOUNT
	.align		4
        /*0000*/ 	.byte	0x04, 0x2f
        /*0002*/ 	.short	(.L_1 - .L_0)
	.align		4
.L_0:
        /*0004*/ 	.word	index@(_Z11matrixAdd1DPA512_dS0_)
        /*0008*/ 	.word	0x0000000c


	//----- nvinfo : EIATTR_FRAME_SIZE
	.align		4
.L_1:
        /*000c*/ 	.byte	0x04, 0x11
        /*000e*/ 	.short	(.L_3 - .L_2)
	.align		4
.L_2:
        /*0010*/ 	.word	index@(_Z11matrixAdd1DPA512_dS0_)
        /*0014*/ 	.word	0x00000000


	//----- nvinfo : EIATTR_MIN_STACK_SIZE
	.align		4
.L_3:
        /*0018*/ 	.byte	0x04, 0x12
        /*001a*/ 	.short	(.L_5 - .L_4)
	.align		4
.L_4:
        /*001c*/ 	.word	index@(_Z11matrixAdd1DPA512_dS0_)
        /*0020*/ 	.word	0x00000000
.L_5:


//--------------------- .nv.compat                --------------------------
	.section	.nv.compat,"",@"SHT_CUDA_COMPAT_INFO"
	.align	4
        /*0000*/ 	.byte	0x02, 0x09, 0x00, 0x00, 0x02, 0x02, 0x01, 0x00, 0x02, 0x05, 0x05, 0x00, 0x03, 0x07, 0x01, 0x01
        /*0010*/ 	.byte	0x02, 0x03, 0x00, 0x00, 0x02, 0x06, 0x01, 0x00, 0x04, 0x0b, 0x08, 0x00, 0x01, 0x00, 0x00, 0x00
        /*0020*/ 	.byte	0x00, 0x00, 0x00, 0x00


//--------------------- .nv.info._Z11matrixAdd1DPA512_dS0_ --------------------------
	.section	.nv.info._Z11matrixAdd1DPA512_dS0_,"",@"SHT_CUDA_INFO"
	.sectionflags	@""
	.align	4


	//----- nvinfo : EIATTR_CUDA_API_VERSION
	.align		4
        /*0000*/ 	.byte	0x04, 0x37
        /*0002*/ 	.short	(.L_7 - .L_6)
.L_6:
        /*0004*/ 	.word	0x00000082


	//----- nvinfo : EIATTR_KPARAM_INFO
	.align		4
.L_7:
        /*0008*/ 	.byte	0x04, 0x17
        /*000a*/ 	.short	(.L_9 - .L_8)
.L_8:
        /*000c*/ 	.word	0x00000000
        /*0010*/ 	.short	0x0001
        /*0012*/ 	.short	0x0008
        /*0014*/ 	.byte	0x00, 0xf5, 0x21, 0x00


	//----- nvinfo : EIATTR_KPARAM_INFO
	.align		4
.L_9:
        /*0018*/ 	.byte	0x04, 0x17
        /*001a*/ 	.short	(.L_11 - .L_10)
.L_10:
        /*001c*/ 	.word	0x00000000
        /*0020*/ 	.short	0x0000
        /*0022*/ 	.short	0x0000
        /*0024*/ 	.byte	0x00, 0xf5, 0x21, 0x00


	//----- nvinfo : EIATTR_SPARSE_MMA_MASK
	.align		4
.L_11:
        /*0028*/ 	.byte	0x03, 0x50
        /*002a*/ 	.short	0x0000


	//----- nvinfo : EIATTR_MAXREG_COUNT
	.align		4
        /*002c*/ 	.byte	0x03, 0x1b
        /*002e*/ 	.short	0x00ff


	//----- nvinfo : EIATTR_MERCURY_ISA_VERSION
	.align		4
        /*0030*/ 	.byte	0x03, 0x5f
        /*0032*/ 	.short	0x0101


	//----- nvinfo : EIATTR_VRC_CTA_INIT_COUNT
	.align		4
        /*0034*/ 	.byte	0x02, 0x4a
	.zero		1
	.zero		1


	//----- nvinfo : EIATTR_EXIT_INSTR_OFFSETS
	.align		4
        /*0038*/ 	.byte	0x04, 0x1c
        /*003a*/ 	.short	(.L_13 - .L_12)


	//   ....[0]....
.L_12:
        /*003c*/ 	.word	0x00000150


	//----- nvinfo : EIATTR_CBANK_PARAM_SIZE
	.align		4
.L_13:
        /*0040*/ 	.byte	0x03, 0x19
        /*0042*/ 	.short	0x0010


	//----- nvinfo : EIATTR_PARAM_CBANK
	.align		4
        /*0044*/ 	.byte	0x04, 0x0a
        /*0046*/ 	.short	(.L_15 - .L_14)
	.align		4
.L_14:
        /*0048*/ 	.word	index@(.nv.constant0._Z11matrixAdd1DPA512_dS0_)
        /*004c*/ 	.short	0x0380
        /*004e*/ 	.short	0x0010


	//----- nvinfo : EIATTR_SW_WAR
	.align		4
.L_15:
        /*0050*/ 	.byte	0x04, 0x36
        /*0052*/ 	.short	(.L_17 - .L_16)
.L_16:
        /*0054*/ 	.word	0x00000008
.L_17:


//--------------------- .nv.callgraph             --------------------------
	.section	.nv.callgraph,"",@"SHT_CUDA_CALLGRAPH"
	.align	4
	.sectionentsize	8
	.align		4
        /*0000*/ 	.word	0x00000000
	.align		4
        /*0004*/ 	.word	0xffffffff
	.align		4
        /*0008*/ 	.word	0x00000000
	.align		4
        /*000c*/ 	.word	0xfffffffe
	.align		4
        /*0010*/ 	.word	0x00000000
	.align		4
        /*0014*/ 	.word	0xfffffffd
	.align		4
        /*0018*/ 	.word	0x00000000
	.align		4
        /*001c*/ 	.word	0xfffffffc


//--------------------- .text._Z11matrixAdd1DPA512_dS0_ --------------------------
	.section	.text._Z11matrixAdd1DPA512_dS0_,"ax",@progbits
	.align	128
        .global         _Z11matrixAdd1DPA512_dS0_
        .type           _Z11matrixAdd1DPA512_dS0_,@function
        .size           _Z11matrixAdd1DPA512_dS0_,(.L_x_1 - _Z11matrixAdd1DPA512_dS0_)
        .other          _Z11matrixAdd1DPA512_dS0_,@"STO_CUDA_ENTRY STV_DEFAULT"
_Z11matrixAdd1DPA512_dS0_:
.text._Z11matrixAdd1DPA512_dS0_:
[----:B------:R-:W-:Y:S01]  /*0000*/  LDC R1, c[0x0][0x37c] ;  /* 0x0000df00ff017b82 */ /* 0x000fe20000000800 */
[----:B------:R-:W0:Y:S01]  /*0010*/  S2R R0, SR_CTAID.X ;  /* 0x0000000000007919 */ /* 0x000e220000002500 */
[----:B------:R-:W0:Y:S06]  /*0020*/  LDCU UR4, c[0x0][0x360] ;  /* 0x00006c00ff0477ac */ /* 0x000e2c0008000800 */
[----:B------:R-:W1:Y:S01]  /*0030*/  LDC.64 R2, c[0x0][0x388] ;  /* 0x0000e200ff027b82 */ /* 0x000e620000000a00 */
[----:B------:R-:W0:Y:S07]  /*0040*/  S2R R7, SR_TID.X ;  /* 0x0000000000077919 */ /* 0x000e2e0000002100 */
[----:B------:R-:W2:Y:S01]  /*0050*/  LDC.64 R4, c[0x0][0x380] ;  /* 0x0000e000ff047b82 */ /* 0x000ea20000000a00 */
[----:B0-----:R-:W-:Y:S01]  /*0060*/  IMAD R0, R0, UR4, R7 ;  /* 0x0000000400007c24 */ /* 0x001fe2000f8e0207 */
[----:B------:R-:W0:Y:S04]  /*0070*/  LDCU.64 UR4, c[0x0][0x358] ;  /* 0x00006b00ff0477ac */ /* 0x000e280008000a00 */
[----:B------:R-:W-:-:S04]  /*0080*/  SHF.R.S32.HI R7, RZ, 0x1f, R0 ;  /* 0x0000001fff077819 */ /* 0x000fc80000011400 */
[----:B------:R-:W-:-:S04]  /*0090*/  LEA.HI R7, R7, R0, RZ, 0x9 ;  /* 0x0000000007077211 */ /* 0x000fc800078f48ff */
[----:B------:R-:W-:Y:S02]  /*00a0*/  LOP3.LUT R9, R7, 0xfffffe00, RZ, 0xc0, !PT ;  /* 0xfffffe0007097812 */ /* 0x000fe400078ec0ff */
[----:B------:R-:W-:Y:S02]  /*00b0*/  SHF.R.S32.HI R7, RZ, 0x9, R7 ;  /* 0x00000009ff077819 */ /* 0x000fe40000011407 */
[----:B------:R-:W-:-:S03]  /*00c0*/  IADD3 R9, PT, PT, R0, -R9, RZ ;  /* 0x8000000900097210 */ /* 0x000fc60007ffe0ff */
[----:B-1----:R-:W-:-:S04]  /*00d0*/  IMAD.WIDE R2, R7, 0x1000, R2 ;  /* 0x0000100007027825 */ /* 0x002fc800078e0202 */
[----:B--2---:R-:W-:-:S04]  /*00e0*/  IMAD.WIDE R4, R7, 0x1000, R4 ;  /* 0x0000100007047825 */ /* 0x004fc800078e0204 */
[----:B------:R-:W-:-:S04]  /*00f0*/  IMAD.WIDE R2, R9, 0x8, R2 ;  /* 0x0000000809027825 */ /* 0x000fc800078e0202 */
[----:B------:R-:W-:Y:S02]  /*0100*/  IMAD.WIDE R4, R9, 0x8, R4 ;  /* 0x0000000809047825 */ /* 0x000fe400078e0204 */
[----:B0-----:R-:W2:Y:S04]  /*0110*/  LDG.E.64 R2, desc[UR4][R2.64] ;  /* 0x0000000402027981 */ /* 0x001ea8000c1e1b00 */
[----:B------:R-:W2:Y:S02]  /*0120*/  LDG.E.64 R6, desc[UR4][R4.64] ;  /* 0x0000000404067981 */ /* 0x000ea4000c1e1b00 */
[----:B--2---:R-:W-:-:S07]  /*0130*/  DADD R6, R2, R6 ;  /* 0x0000000002067229 */ /* 0x004fce0000000006 */
[----:B------:R-:W-:Y:S01]  /*0140*/  STG.E.64 desc[UR4][R4.64], R6 ;  /* 0x0000000604007986 */ /* 0x000fe2000c101b04 */
[----:B------:R-:W-:Y:S05]  /*0150*/  EXIT ;  /* 0x000000000000794d */ /* 0x000fea0003800000 */
.L_x_0:
[----:B------:R-:W-:-:S00]  /*0160*/  BRA `(.L_x_0) ;  /* 0xfffffffc00fc7947 */ /* 0x000fc0000383ffff */
[----:B------:R-:W-:-:S00]  /*0170*/  NOP ;  /* 0x0000000000007918 */ /* 0x000fc00000000000 */
        /* <DEDUP_REMOVED lines=8> */
.L_x_1:


//--------------------- .nv.shared.reserved.0     --------------------------
	.section	.nv.shared.reserved.0,"aw",@nobits
	.weak		__nv_reservedSMEM_offset_0_alias
	.size		__nv_reservedSMEM_offset_0_alias, 0, 64
	.other		__nv_reservedSMEM_offset_0_alias,@"STO_CUDA_RESERVED_SHARED STV_DEFAULT"
__nv_reservedSMEM_offset_0_alias:
	.zero		0
	.zero		64


//--------------------- .nv.constant0._Z11matrixAdd1DPA512_dS0_ --------------------------
	.section	.nv.constant0._Z11matrixAdd1DPA512_dS0_,"a",@progbits
	.sectionflags	@""
	.align	4
.nv.constant0._Z11matrixAdd1DPA512_dS0_:
	.zero		912


//--------------------- SYMBOLS --------------------------

	.type		.nv.reservedSmem.offset0,@object
	.size		.nv.reservedSmem.offset0,0x4
